//
// Generated by NVIDIA NVVM Compiler
//
// Compiler Build ID: CL-36424714
// Cuda compilation tools, release 13.0, V13.0.88
// Based on NVVM 20.0.0
//

.version 9.0
.target sm_100
.address_size 64

	// .globl	_Z13convolution2DPdS_S_iiii

.visible .entry _Z13convolution2DPdS_S_iiii(
	.param .u64 .ptr .align 1 _Z13convolution2DPdS_S_iiii_param_0,
	.param .u64 .ptr .align 1 _Z13convolution2DPdS_S_iiii_param_1,
	.param .u64 .ptr .align 1 _Z13convolution2DPdS_S_iiii_param_2,
	.param .u32 _Z13convolution2DPdS_S_iiii_param_3,
	.param .u32 _Z13convolution2DPdS_S_iiii_param_4,
	.param .u32 _Z13convolution2DPdS_S_iiii_param_5,
	.param .u32 _Z13convolution2DPdS_S_iiii_param_6
)
{
	.reg .pred 	%p<118>;
	.reg .b32 	%r<84>;
	.reg .b64 	%rd<59>;
	.reg .b64 	%fd<99>;

	ld.param.u64 	%rd8, [_Z13convolution2DPdS_S_iiii_param_0];
	ld.param.u64 	%rd9, [_Z13convolution2DPdS_S_iiii_param_1];
	ld.param.u32 	%r24, [_Z13convolution2DPdS_S_iiii_param_3];
	ld.param.u32 	%r25, [_Z13convolution2DPdS_S_iiii_param_4];
	ld.param.u32 	%r26, [_Z13convolution2DPdS_S_iiii_param_5];
	ld.param.u32 	%r27, [_Z13convolution2DPdS_S_iiii_param_6];
	cvta.to.global.u64 	%rd1, %rd9;
	cvta.to.global.u64 	%rd2, %rd8;
	mov.u32 	%r28, %ntid.x;
	mov.u32 	%r29, %ctaid.x;
	mov.u32 	%r30, %tid.x;
	mad.lo.s32 	%r1, %r28, %r29, %r30;
	mov.u32 	%r31, %ntid.y;
	mov.u32 	%r32, %ctaid.y;
	mov.u32 	%r33, %tid.y;
	mad.lo.s32 	%r34, %r31, %r32, %r33;
	add.s32 	%r35, %r25, %r27;
	add.s32 	%r3, %r35, -1;
	setp.ge.s32 	%p1, %r1, %r3;
	add.s32 	%r36, %r24, %r26;
	add.s32 	%r38, %r36, -1;
	setp.ge.s32 	%p2, %r34, %r38;
	or.pred  	%p3, %p1, %p2;
	@%p3 bra 	$L__BB0_45;
	mov.f64 	%fd77, 0d0000000000000000;
	min.s32 	%r39, %r26, %r27;
	setp.lt.s32 	%p4, %r39, 1;
	@%p4 bra 	$L__BB0_44;
	and.b32  	%r4, %r27, 7;
	and.b32  	%r5, %r27, 3;
	and.b32  	%r6, %r27, 2147483640;
	and.b32  	%r7, %r27, 1;
	mov.f64 	%fd77, 0d0000000000000000;
	mov.b32 	%r79, 0;
	cvt.s64.s32 	%rd41, %r1;
$L__BB0_3:
	setp.lt.u32 	%p5, %r27, 8;
	sub.s32 	%r9, %r34, %r79;
	mul.lo.s32 	%r10, %r9, %r25;
	mul.lo.s32 	%r11, %r79, %r27;
	mov.b32 	%r82, 0;
	@%p5 bra 	$L__BB0_22;
	mov.b32 	%r80, 0;
	cvt.s64.s32 	%rd16, %r10;
	cvt.u64.u32 	%rd20, %r11;
$L__BB0_5:
	.pragma "nounroll";
	setp.ge.s32 	%p6, %r9, %r24;
	setp.lt.u32 	%p7, %r34, %r79;
	setp.lt.s32 	%p8, %r1, %r80;
	or.pred  	%p9, %p7, %p8;
	or.pred  	%p10, %p9, %p6;
	sub.s32 	%r13, %r1, %r80;
	setp.ge.s32 	%p11, %r13, %r25;
	or.pred  	%p12, %p10, %p11;
	@%p12 bra 	$L__BB0_7;
	add.s32 	%r43, %r13, %r10;
	mul.wide.s32 	%rd10, %r43, 8;
	add.s64 	%rd11, %rd2, %rd10;
	ld.global.f64 	%fd43, [%rd11];
	add.s32 	%r44, %r80, %r11;
	mul.wide.u32 	%rd12, %r44, 8;
	add.s64 	%rd13, %rd1, %rd12;
	ld.global.f64 	%fd44, [%rd13];
	fma.rn.f64 	%fd77, %fd43, %fd44, %fd77;
$L__BB0_7:
	not.b32 	%r45, %r80;
	setp.le.s32 	%p15, %r1, %r80;
	or.pred  	%p16, %p7, %p15;
	or.pred  	%p17, %p16, %p6;
	add.s32 	%r46, %r1, %r45;
	setp.ge.s32 	%p18, %r46, %r25;
	cvt.s64.s32 	%rd14, %r80;
	sub.s64 	%rd17, %rd41, %rd14;
	add.s64 	%rd18, %rd17, %rd16;
	shl.b64 	%rd19, %rd18, 3;
	add.s64 	%rd3, %rd2, %rd19;
	add.s64 	%rd21, %rd14, %rd20;
	shl.b64 	%rd22, %rd21, 3;
	add.s64 	%rd4, %rd1, %rd22;
	or.pred  	%p19, %p17, %p18;
	@%p19 bra 	$L__BB0_9;
	ld.global.f64 	%fd45, [%rd3+-8];
	ld.global.f64 	%fd46, [%rd4+8];
	fma.rn.f64 	%fd77, %fd45, %fd46, %fd77;
$L__BB0_9:
	add.s32 	%r47, %r80, 2;
	setp.lt.s32 	%p22, %r1, %r47;
	or.pred  	%p23, %p7, %p22;
	or.pred  	%p24, %p23, %p6;
	sub.s32 	%r48, %r1, %r47;
	setp.ge.s32 	%p25, %r48, %r25;
	or.pred  	%p26, %p24, %p25;
	@%p26 bra 	$L__BB0_11;
	ld.global.f64 	%fd47, [%rd3+-16];
	ld.global.f64 	%fd48, [%rd4+16];
	fma.rn.f64 	%fd77, %fd47, %fd48, %fd77;
$L__BB0_11:
	add.s32 	%r49, %r80, 3;
	setp.lt.s32 	%p29, %r1, %r49;
	or.pred  	%p30, %p7, %p29;
	or.pred  	%p31, %p30, %p6;
	sub.s32 	%r50, %r1, %r49;
	setp.ge.s32 	%p32, %r50, %r25;
	or.pred  	%p33, %p31, %p32;
	@%p33 bra 	$L__BB0_13;
	ld.global.f64 	%fd49, [%rd3+-24];
	ld.global.f64 	%fd50, [%rd4+24];
	fma.rn.f64 	%fd77, %fd49, %fd50, %fd77;
$L__BB0_13:
	add.s32 	%r51, %r80, 4;
	setp.lt.s32 	%p36, %r1, %r51;
	or.pred  	%p37, %p7, %p36;
	or.pred  	%p38, %p37, %p6;
	sub.s32 	%r52, %r1, %r51;
	setp.ge.s32 	%p39, %r52, %r25;
	or.pred  	%p40, %p38, %p39;
	@%p40 bra 	$L__BB0_15;
	ld.global.f64 	%fd51, [%rd3+-32];
	ld.global.f64 	%fd52, [%rd4+32];
	fma.rn.f64 	%fd77, %fd51, %fd52, %fd77;
$L__BB0_15:
	add.s32 	%r53, %r80, 5;
	setp.lt.s32 	%p43, %r1, %r53;
	or.pred  	%p44, %p7, %p43;
	or.pred  	%p45, %p44, %p6;
	sub.s32 	%r54, %r1, %r53;
	setp.ge.s32 	%p46, %r54, %r25;
	or.pred  	%p47, %p45, %p46;
	@%p47 bra 	$L__BB0_17;
	ld.global.f64 	%fd53, [%rd3+-40];
	ld.global.f64 	%fd54, [%rd4+40];
	fma.rn.f64 	%fd77, %fd53, %fd54, %fd77;
$L__BB0_17:
	add.s32 	%r55, %r80, 6;
	setp.lt.s32 	%p50, %r1, %r55;
	or.pred  	%p51, %p7, %p50;
	or.pred  	%p52, %p51, %p6;
	sub.s32 	%r56, %r1, %r55;
	setp.ge.s32 	%p53, %r56, %r25;
	or.pred  	%p54, %p52, %p53;
	@%p54 bra 	$L__BB0_19;
	ld.global.f64 	%fd55, [%rd3+-48];
	ld.global.f64 	%fd56, [%rd4+48];
	fma.rn.f64 	%fd77, %fd55, %fd56, %fd77;
$L__BB0_19:
	add.s32 	%r57, %r80, 7;
	setp.lt.s32 	%p57, %r1, %r57;
	or.pred  	%p58, %p7, %p57;
	or.pred  	%p59, %p58, %p6;
	sub.s32 	%r58, %r1, %r57;
	setp.ge.s32 	%p60, %r58, %r25;
	or.pred  	%p61, %p59, %p60;
	@%p61 bra 	$L__BB0_21;
	ld.global.f64 	%fd57, [%rd3+-56];
	ld.global.f64 	%fd58, [%rd4+56];
	fma.rn.f64 	%fd77, %fd57, %fd58, %fd77;
$L__BB0_21:
	add.s32 	%r80, %r80, 8;
	setp.ne.s32 	%p62, %r80, %r6;
	mov.u32 	%r82, %r6;
	@%p62 bra 	$L__BB0_5;
$L__BB0_22:
	setp.eq.s32 	%p63, %r4, 0;
	@%p63 bra 	$L__BB0_43;
	add.s32 	%r59, %r4, -1;
	setp.lt.u32 	%p64, %r59, 3;
	@%p64 bra 	$L__BB0_33;
	setp.ge.s32 	%p65, %r9, %r24;
	setp.lt.u32 	%p66, %r34, %r79;
	setp.lt.s32 	%p67, %r1, %r82;
	or.pred  	%p68, %p66, %p67;
	or.pred  	%p69, %p68, %p65;
	sub.s32 	%r16, %r1, %r82;
	setp.ge.s32 	%p70, %r16, %r25;
	or.pred  	%p71, %p69, %p70;
	@%p71 bra 	$L__BB0_26;
	add.s32 	%r61, %r16, %r10;
	mul.wide.s32 	%rd23, %r61, 8;
	add.s64 	%rd24, %rd2, %rd23;
	ld.global.f64 	%fd60, [%rd24];
	add.s32 	%r62, %r82, %r11;
	mul.wide.u32 	%rd25, %r62, 8;
	add.s64 	%rd26, %rd1, %rd25;
	ld.global.f64 	%fd61, [%rd26];
	fma.rn.f64 	%fd77, %fd60, %fd61, %fd77;
$L__BB0_26:
	not.b32 	%r64, %r82;
	setp.le.s32 	%p74, %r1, %r82;
	or.pred  	%p75, %p66, %p74;
	or.pred  	%p76, %p75, %p65;
	add.s32 	%r65, %r1, %r64;
	setp.ge.s32 	%p77, %r65, %r25;
	cvt.u64.u32 	%rd27, %r82;
	cvt.s64.s32 	%rd29, %r10;
	sub.s64 	%rd30, %rd41, %rd27;
	add.s64 	%rd31, %rd30, %rd29;
	shl.b64 	%rd32, %rd31, 3;
	add.s64 	%rd5, %rd2, %rd32;
	cvt.u64.u32 	%rd33, %r11;
	add.s64 	%rd34, %rd27, %rd33;
	shl.b64 	%rd35, %rd34, 3;
	add.s64 	%rd6, %rd1, %rd35;
	or.pred  	%p78, %p76, %p77;
	@%p78 bra 	$L__BB0_28;
	ld.global.f64 	%fd62, [%rd5+-8];
	ld.global.f64 	%fd63, [%rd6+8];
	fma.rn.f64 	%fd77, %fd62, %fd63, %fd77;
$L__BB0_28:
	add.s32 	%r67, %r82, 2;
	setp.lt.s32 	%p81, %r1, %r67;
	or.pred  	%p82, %p66, %p81;
	or.pred  	%p83, %p82, %p65;
	sub.s32 	%r68, %r1, %r67;
	setp.ge.s32 	%p84, %r68, %r25;
	or.pred  	%p85, %p83, %p84;
	@%p85 bra 	$L__BB0_30;
	ld.global.f64 	%fd64, [%rd5+-16];
	ld.global.f64 	%fd65, [%rd6+16];
	fma.rn.f64 	%fd77, %fd64, %fd65, %fd77;
$L__BB0_30:
	add.s32 	%r70, %r82, 3;
	setp.lt.s32 	%p88, %r1, %r70;
	or.pred  	%p89, %p66, %p88;
	or.pred  	%p90, %p89, %p65;
	sub.s32 	%r71, %r1, %r70;
	setp.ge.s32 	%p91, %r71, %r25;
	or.pred  	%p92, %p90, %p91;
	@%p92 bra 	$L__BB0_32;
	ld.global.f64 	%fd66, [%rd5+-24];
	ld.global.f64 	%fd67, [%rd6+24];
	fma.rn.f64 	%fd77, %fd66, %fd67, %fd77;
$L__BB0_32:
	add.s32 	%r82, %r82, 4;
$L__BB0_33:
	setp.eq.s32 	%p93, %r5, 0;
	@%p93 bra 	$L__BB0_43;
	setp.eq.s32 	%p94, %r5, 1;
	@%p94 bra 	$L__BB0_40;
	setp.ge.s32 	%p95, %r9, %r24;
	setp.lt.u32 	%p96, %r34, %r79;
	setp.lt.s32 	%p97, %r1, %r82;
	or.pred  	%p98, %p96, %p97;
	or.pred  	%p99, %p98, %p95;
	sub.s32 	%r19, %r1, %r82;
	setp.ge.s32 	%p100, %r19, %r25;
	or.pred  	%p101, %p99, %p100;
	@%p101 bra 	$L__BB0_37;
	add.s32 	%r72, %r19, %r10;
	mul.wide.s32 	%rd36, %r72, 8;
	add.s64 	%rd37, %rd2, %rd36;
	ld.global.f64 	%fd69, [%rd37];
	add.s32 	%r73, %r82, %r11;
	mul.wide.u32 	%rd38, %r73, 8;
	add.s64 	%rd39, %rd1, %rd38;
	ld.global.f64 	%fd70, [%rd39];
	fma.rn.f64 	%fd77, %fd69, %fd70, %fd77;
$L__BB0_37:
	not.b32 	%r74, %r82;
	setp.le.s32 	%p104, %r1, %r82;
	or.pred  	%p105, %p96, %p104;
	or.pred  	%p106, %p105, %p95;
	add.s32 	%r75, %r1, %r74;
	setp.ge.s32 	%p107, %r75, %r25;
	or.pred  	%p108, %p106, %p107;
	@%p108 bra 	$L__BB0_39;
	cvt.s64.s32 	%rd40, %r10;
	cvt.s64.s32 	%rd42, %r82;
	sub.s64 	%rd43, %rd41, %rd42;
	add.s64 	%rd44, %rd43, %rd40;
	shl.b64 	%rd45, %rd44, 3;
	add.s64 	%rd46, %rd2, %rd45;
	ld.global.f64 	%fd71, [%rd46+-8];
	cvt.u64.u32 	%rd47, %r11;
	add.s64 	%rd48, %rd42, %rd47;
	shl.b64 	%rd49, %rd48, 3;
	add.s64 	%rd50, %rd1, %rd49;
	ld.global.f64 	%fd72, [%rd50+8];
	fma.rn.f64 	%fd77, %fd71, %fd72, %fd77;
$L__BB0_39:
	add.s32 	%r82, %r82, 2;
$L__BB0_40:
	setp.eq.s32 	%p109, %r7, 0;
	@%p109 bra 	$L__BB0_43;
	setp.ge.s32 	%p110, %r9, %r24;
	setp.lt.u32 	%p111, %r34, %r79;
	setp.lt.s32 	%p112, %r1, %r82;
	or.pred  	%p113, %p111, %p112;
	or.pred  	%p114, %p113, %p110;
	sub.s32 	%r22, %r1, %r82;
	setp.ge.s32 	%p115, %r22, %r25;
	or.pred  	%p116, %p114, %p115;
	@%p116 bra 	$L__BB0_43;
	add.s32 	%r76, %r22, %r10;
	mul.wide.s32 	%rd51, %r76, 8;
	add.s64 	%rd52, %rd2, %rd51;
	ld.global.f64 	%fd73, [%rd52];
	add.s32 	%r77, %r82, %r11;
	mul.wide.u32 	%rd53, %r77, 8;
	add.s64 	%rd54, %rd1, %rd53;
	ld.global.f64 	%fd74, [%rd54];
	fma.rn.f64 	%fd77, %fd73, %fd74, %fd77;
$L__BB0_43:
	add.s32 	%r79, %r79, 1;
	setp.ne.s32 	%p117, %r79, %r26;
	@%p117 bra 	$L__BB0_3;
$L__BB0_44:
	ld.param.u64 	%rd58, [_Z13convolution2DPdS_S_iiii_param_2];
	mad.lo.s32 	%r78, %r3, %r34, %r1;
	cvta.to.global.u64 	%rd55, %rd58;
	mul.wide.s32 	%rd56, %r78, 8;
	add.s64 	%rd57, %rd55, %rd56;
	st.global.f64 	[%rd57], %fd77;
	bar.sync 	0;
$L__BB0_45:
	ret;

}


// ===== COMPILED SASS (sm_100) =====

	.target	sm_100

	.elftype	@"ET_EXEC"


//--------------------- .note.nv.tkinfo           --------------------------
	.section	.note.nv.tkinfo,"",@"SHT_NOTE"
	.sectionflags	@"SHF_NOTE_NV_TKINFO"
	.tkinfo
        /*0018*/ 	.word	0x00000002
        /*0030*/ 	.string	""
        /*0030*/ 	.string	"ptxas"
        /*0030*/ 	.string	"Cuda compilation tools, release 13.0, V13.0.88"
        /*0030*/ 	.string	"Build cuda_13.0.r13.0/compiler.36424714_0"
        /*0030*/ 	.string	"-arch sm_100 -m 64 "



//--------------------- .note.nv.cuinfo           --------------------------
	.section	.note.nv.cuinfo,"",@"SHT_NOTE"
	.sectionflags	@"SHF_NOTE_NV_CUINFO"
        /*0018*/ 	.short	0x0002
        /*001a*/ 	.short	0x0064
        /*001c*/ 	.short	0x0082
	.zero		2


//--------------------- .nv.info                  --------------------------
	.section	.nv.info,"",@"SHT_CUDA_INFO"
	.align	4


	//----- nvinfo : EIATTR_REGCOUNT
	.align		4
        /*0000*/ 	.byte	0x04, 0x2f
        /*0002*/ 	.short	(.L_1 - .L_0)
	.align		4
.L_0:
        /*0004*/ 	.word	index@(_Z13convolution2DPdS_S_iiii)
        /*0008*/ 	.word	0x00000020


	//----- nvinfo : EIATTR_FRAME_SIZE
	.align		4
.L_1:
        /*000c*/ 	.byte	0x04, 0x11
        /*000e*/ 	.short	(.L_3 - .L_2)
	.align		4
.L_2:
        /*0010*/ 	.word	index@(_Z13convolution2DPdS_S_iiii)
        /*0014*/ 	.word	0x00000000


	//----- nvinfo : EIATTR_MIN_STACK_SIZE
	.align		4
.L_3:
        /*0018*/ 	.byte	0x04, 0x12
        /*001a*/ 	.short	(.L_5 - .L_4)
	.align		4
.L_4:
        /*001c*/ 	.word	index@(_Z13convolution2DPdS_S_iiii)
        /*0020*/ 	.word	0x00000000
.L_5:


//--------------------- .nv.compat                --------------------------
	.section	.nv.compat,"",@"SHT_CUDA_COMPAT_INFO"
	.align	4
        /*0000*/ 	.byte	0x02, 0x09, 0x00, 0x00, 0x02, 0x02, 0x01, 0x00, 0x02, 0x05, 0x05, 0x00, 0x03, 0x07, 0x01, 0x01
        /*0010*/ 	.byte	0x02, 0x03, 0x00, 0x00, 0x02, 0x06, 0x01, 0x00, 0x04, 0x0b, 0x08, 0x00, 0x01, 0x00, 0x00, 0x00
        /*0020*/ 	.byte	0x00, 0x00, 0x00, 0x00


//--------------------- .nv.info._Z13convolution2DPdS_S_iiii --------------------------
	.section	.nv.info._Z13convolution2DPdS_S_iiii,"",@"SHT_CUDA_INFO"
	.sectionflags	@""
	.align	4


	//----- nvinfo : EIATTR_CUDA_API_VERSION
	.align		4
        /*0000*/ 	.byte	0x04, 0x37
        /*0002*/ 	.short	(.L_7 - .L_6)
.L_6:
        /*0004*/ 	.word	0x00000082


	//----- nvinfo : EIATTR_KPARAM_INFO
	.align		4
.L_7:
        /*0008*/ 	.byte	0x04, 0x17
        /*000a*/ 	.short	(.L_9 - .L_8)
.L_8:
        /*000c*/ 	.word	0x00000000
        /*0010*/ 	.short	0x0006
        /*0012*/ 	.short	0x0024
        /*0014*/ 	.byte	0x00, 0xf0, 0x11, 0x00


	//----- nvinfo : EIATTR_KPARAM_INFO
	.align		4
.L_9:
        /*0018*/ 	.byte	0x04, 0x17
        /*001a*/ 	.short	(.L_11 - .L_10)
.L_10:
        /*001c*/ 	.word	0x00000000
        /*0020*/ 	.short	0x0005
        /*0022*/ 	.short	0x0020
        /*0024*/ 	.byte	0x00, 0xf0, 0x11, 0x00


	//----- nvinfo : EIATTR_KPARAM_INFO
	.align		4
.L_11:
        /*0028*/ 	.byte	0x04, 0x17
        /*002a*/ 	.short	(.L_13 - .L_12)
.L_12:
        /*002c*/ 	.word	0x00000000
        /*0030*/ 	.short	0x0004
        /*0032*/ 	.short	0x001c
        /*0034*/ 	.byte	0x00, 0xf0, 0x11, 0x00


	//----- nvinfo : EIATTR_KPARAM_INFO
	.align		4
.L_13:
        /*0038*/ 	.byte	0x04, 0x17
        /*003a*/ 	.short	(.L_15 - .L_14)
.L_14:
        /*003c*/ 	.word	0x00000000
        /*0040*/ 	.short	0x0003
        /*0042*/ 	.short	0x0018
        /*0044*/ 	.byte	0x00, 0xf0, 0x11, 0x00


	//----- nvinfo : EIATTR_KPARAM_INFO
	.align		4
.L_15:
        /*0048*/ 	.byte	0x04, 0x17
        /*004a*/ 	.short	(.L_17 - .L_16)
.L_16:
        /*004c*/ 	.word	0x00000000
        /*0050*/ 	.short	0x0002
        /*0052*/ 	.short	0x0010
        /*0054*/ 	.byte	0x00, 0xf5, 0x21, 0x00


	//----- nvinfo : EIATTR_KPARAM_INFO
	.align		4
.L_17:
        /*0058*/ 	.byte	0x04, 0x17
        /*005a*/ 	.short	(.L_19 - .L_18)
.L_18:
        /*005c*/ 	.word	0x00000000
        /*0060*/ 	.short	0x0001
        /*0062*/ 	.short	0x0008
        /*0064*/ 	.byte	0x00, 0xf5, 0x21, 0x00


	//----- nvinfo : EIATTR_KPARAM_INFO
	.align		4
.L_19:
        /*0068*/ 	.byte	0x04, 0x17
        /*006a*/ 	.short	(.L_21 - .L_20)
.L_20:
        /*006c*/ 	.word	0x00000000
        /*0070*/ 	.short	0x0000
        /*0072*/ 	.short	0x0000
        /*0074*/ 	.byte	0x00, 0xf5, 0x21, 0x00


	//----- nvinfo : EIATTR_SPARSE_MMA_MASK
	.align		4
.L_21:
        /*0078*/ 	.byte	0x03, 0x50
        /*007a*/ 	.short	0x0000


	//----- nvinfo : EIATTR_MAXREG_COUNT
	.align		4
        /*007c*/ 	.byte	0x03, 0x1b
        /*007e*/ 	.short	0x00ff


	//----- nvinfo : EIATTR_NUM_BARRIERS
	.align		4
        /*0080*/ 	.byte	0x02, 0x4c
        /*0082*/ 	.byte	0x01
	.zero		1


	//----- nvinfo : EIATTR_MERCURY_ISA_VERSION
	.align		4
        /*0084*/ 	.byte	0x03, 0x5f
        /*0086*/ 	.short	0x0101


	//----- nvinfo : EIATTR_VRC_CTA_INIT_COUNT
	.align		4
        /*0088*/ 	.byte	0x02, 0x4a
	.zero		1
	.zero		1


	//----- nvinfo : EIATTR_EXIT_INSTR_OFFSETS
	.align		4
        /*008c*/ 	.byte	0x04, 0x1c
        /*008e*/ 	.short	(.L_23 - .L_22)


	//   ....[0]....
.L_22:
        /*0090*/ 	.word	0x000000f0


	//   ....[1]....
        /*0094*/ 	.word	0x00000fb0


	//----- nvinfo : EIATTR_CRS_STACK_SIZE
	.align		4
.L_23:
        /*0098*/ 	.byte	0x04, 0x1e
        /*009a*/ 	.short	(.L_25 - .L_24)
.L_24:
        /*009c*/ 	.word	0x00000000


	//----- nvinfo : EIATTR_CBANK_PARAM_SIZE
	.align		4
.L_25:
        /*00a0*/ 	.byte	0x03, 0x19
        /*00a2*/ 	.short	0x0028


	//----- nvinfo : EIATTR_PARAM_CBANK
	.align		4
        /*00a4*/ 	.byte	0x04, 0x0a
        /*00a6*/ 	.short	(.L_27 - .L_26)
	.align		4
.L_26:
        /*00a8*/ 	.word	index@(.nv.constant0._Z13convolution2DPdS_S_iiii)
        /*00ac*/ 	.short	0x0380
        /*00ae*/ 	.short	0x0028


	//----- nvinfo : EIATTR_SW_WAR
	.align		4
.L_27:
        /*00b0*/ 	.byte	0x04, 0x36
        /*00b2*/ 	.short	(.L_29 - .L_28)
.L_28:
        /*00b4*/ 	.word	0x00000008
.L_29:


//--------------------- .nv.callgraph             --------------------------
	.section	.nv.callgraph,"",@"SHT_CUDA_CALLGRAPH"
	.align	4
	.sectionentsize	8
	.align		4
        /*0000*/ 	.word	0x00000000
	.align		4
        /*0004*/ 	.word	0xffffffff
	.align		4
        /*0008*/ 	.word	0x00000000
	.align		4
        /*000c*/ 	.word	0xfffffffe
	.align		4
        /*0010*/ 	.word	0x00000000
	.align		4
        /*0014*/ 	.word	0xfffffffd
	.align		4
        /*0018*/ 	.word	0x00000000
	.align		4
        /*001c*/ 	.word	0xfffffffc


//--------------------- .text._Z13convolution2DPdS_S_iiii --------------------------
	.section	.text._Z13convolution2DPdS_S_iiii,"ax",@progbits
	.align	128
        .global         _Z13convolution2DPdS_S_iiii
        .type           _Z13convolution2DPdS_S_iiii,@function
        .size           _Z13convolution2DPdS_S_iiii,(.L_x_9 - _Z13convolution2DPdS_S_iiii)
        .other          _Z13convolution2DPdS_S_iiii,@"STO_CUDA_ENTRY STV_DEFAULT"
_Z13convolution2DPdS_S_iiii:
.text._Z13convolution2DPdS_S_iiii:
[----:B------:R-:W-:Y:S01]  /*0000*/  LDC R1, c[0x0][0x37c] ;  /* 0x0000df00ff017b82 */ /* 0x000fe20000000800 */
[----:B------:R-:W0:Y:S01]  /*0010*/  S2R R0, SR_CTAID.Y ;  /* 0x0000000000007919 */ /* 0x000e220000002600 */
[----:B------:R-:W1:Y:S01]  /*0020*/  LDCU UR8, c[0x0][0x360] ;  /* 0x00006c00ff0877ac */ /* 0x000e620008000800 */
[----:B------:R-:W0:Y:S01]  /*0030*/  S2R R5, SR_TID.Y ;  /* 0x0000000000057919 */ /* 0x000e220000002200 */
[----:B------:R-:W2:Y:S01]  /*0040*/  LDCU.64 UR4, c[0x0][0x398] ;  /* 0x00007300ff0477ac */ /* 0x000ea20008000a00 */
[----:B------:R-:W1:Y:S01]  /*0050*/  S2R R3, SR_CTAID.X ;  /* 0x0000000000037919 */ /* 0x000e620000002500 */
[----:B------:R-:W2:Y:S01]  /*0060*/  LDCU.64 UR6, c[0x0][0x3a0] ;  /* 0x00007400ff0677ac */ /* 0x000ea20008000a00 */
[----:B------:R-:W1:Y:S01]  /*0070*/  S2R R2, SR_TID.X ;  /* 0x0000000000027919 */ /* 0x000e620000002100 */
[----:B------:R-:W0:Y:S01]  /*0080*/  LDCU UR9, c[0x0][0x364] ;  /* 0x00006c80ff0977ac */ /* 0x000e220008000800 */
[----:B--2---:R-:W-:Y:S02]  /*0090*/  UIADD3 UR4, UPT, UPT, UR4, -0x1, UR6 ;  /* 0xffffffff04047890 */ /* 0x004fe4000fffe006 */
[----:B------:R-:W-:Y:S01]  /*00a0*/  UIADD3 UR5, UPT, UPT, UR5, -0x1, UR7 ;  /* 0xffffffff05057890 */ /* 0x000fe2000fffe007 */
[----:B0-----:R-:W-:-:S05]  /*00b0*/  IMAD R0, R0, UR9, R5 ;  /* 0x0000000900007c24 */ /* 0x001fca000f8e0205 */
[----:B------:R-:W-:Y:S01]  /*00c0*/  ISETP.GE.AND P0, PT, R0, UR4, PT ;  /* 0x0000000400007c0c */ /* 0x000fe2000bf06270 */
[----:B-1----:R-:W-:-:S05]  /*00d0*/  IMAD R3, R3, UR8, R2 ;  /* 0x0000000803037c24 */ /* 0x002fca000f8e0202 */
[----:B------:R-:W-:-:S13]  /*00e0*/  ISETP.GE.OR P0, PT, R3, UR5, P0 ;  /* 0x0000000503007c0c */ /* 0x000fda0008706670 */
[----:B------:R-:W-:Y:S05]  /*00f0*/  @P0 EXIT ;  /* 0x000000000000094d */ /* 0x000fea0003800000 */
[----:B------:R-:W-:Y:S01]  /*0100*/  UISETP.LT.AND UP0, UPT, UR7, UR6, UPT ;  /* 0x000000060700728c */ /* 0x000fe2000bf01270 */
[----:B------:R-:W-:Y:S01]  /*0110*/  CS2R R8, SRZ ;  /* 0x0000000000087805 */ /* 0x000fe2000001ff00 */
[----:B------:R-:W0:Y:S02]  /*0120*/  LDCU.64 UR12, c[0x0][0x358] ;  /* 0x00006b00ff0c77ac */ /* 0x000e240008000a00 */
[----:B------:R-:W-:-:S04]  /*0130*/  USEL UR4, UR7, UR6, UP0 ;  /* 0x0000000607047287 */ /* 0x000fc80008000000 */
[----:B------:R-:W-:-:S09]  /*0140*/  UISETP.GE.AND UP0, UPT, UR4, 0x1, UPT ;  /* 0x000000010400788c */ /* 0x000fd2000bf06270 */
[----:B------:R-:W-:Y:S05]  /*0150*/  BRA.U !UP0, `(.L_x_0) ;  /* 0x0000000d08807547 */ /* 0x000fea000b800000 */
[----:B------:R-:W-:Y:S02]  /*0160*/  SHF.R.S32.HI R2, RZ, 0x1f, R3 ;  /* 0x0000001fff027819 */ /* 0x000fe40000011403 */
[----:B------:R-:W-:Y:S01]  /*0170*/  CS2R R8, SRZ ;  /* 0x0000000000087805 */ /* 0x000fe2000001ff00 */
[----:B------:R-:W-:Y:S02]  /*0180*/  ULOP3.LUT UR8, UR7, 0x7, URZ, 0xc0, !UPT ;  /* 0x0000000707087892 */ /* 0x000fe4000f8ec0ff */
[----:B------:R-:W-:Y:S02]  /*0190*/  ULOP3.LUT UR9, UR7, 0x3, URZ, 0xc0, !UPT ;  /* 0x0000000307097892 */ /* 0x000fe4000f8ec0ff */
[----:B------:R-:W-:Y:S01]  /*01a0*/  ULOP3.LUT UR10, UR7, 0x7ffffff8, URZ, 0xc0, !UPT ;  /* 0x7ffffff8070a7892 */ /* 0x000fe2000f8ec0ff */
[----:B------:R-:W-:-:S11]  /*01b0*/  UMOV UR4, URZ ;  /* 0x000000ff00047c82 */ /* 0x000fd60008000000 */
.L_x_7:
[----:B------:R-:W1:Y:S01]  /*01c0*/  LDCU UR11, c[0x0][0x3a4] ;  /* 0x00007480ff0b77ac */ /* 0x000e620008000800 */
[----:B------:R-:W-:Y:S02]  /*01d0*/  VIADD R4, R0, -UR4 ;  /* 0x8000000400047c36 */ /* 0x000fe40008000000 */
[----:B------:R-:W-:Y:S01]  /*01e0*/  IMAD.MOV.U32 R5, RZ, RZ, RZ ;  /* 0x000000ffff057224 */ /* 0x000fe200078e00ff */
[----:B------:R-:W2:Y:S01]  /*01f0*/  LDCU UR6, c[0x0][0x39c] ;  /* 0x00007380ff0677ac */ /* 0x000ea20008000800 */
[----:B-1----:R-:W-:Y:S02]  /*0200*/  UISETP.GE.U32.AND UP0, UPT, UR11, 0x8, UPT ;  /* 0x000000080b00788c */ /* 0x002fe4000bf06070 */
[----:B------:R-:W-:Y:S01]  /*0210*/  UIMAD UR14, UR4, UR11, URZ ;  /* 0x0000000b040e72a4 */ /* 0x000fe2000f8e02ff */
[----:B--2---:R-:W-:-:S06]  /*0220*/  IMAD R6, R4, UR6, RZ ;  /* 0x0000000604067c24 */ /* 0x004fcc000f8e02ff */
[----:B------:R-:W-:Y:S05]  /*0230*/  BRA.U !UP0, `(.L_x_1) ;  /* 0x0000000508647547 */ /* 0x000fea000b800000 */
[----:B------:R-:W1:Y:S01]  /*0240*/  LDC.64 R10, c[0x0][0x380] ;  /* 0x0000e000ff0a7b82 */ /* 0x000e620000000a00 */
[----:B------:R-:W-:Y:S01]  /*0250*/  ISETP.GE.U32.AND P4, PT, R0, UR4, PT ;  /* 0x0000000400007c0c */ /* 0x000fe2000bf86070 */
[----:B------:R-:W-:Y:S01]  /*0260*/  IMAD.MOV.U32 R7, RZ, RZ, RZ ;  /* 0x000000ffff077224 */ /* 0x000fe200078e00ff */
[----:B------:R-:W-:Y:S01]  /*0270*/  SHF.R.S32.HI R5, RZ, 0x1f, R6 ;  /* 0x0000001fff057819 */ /* 0x000fe20000011406 */
[----:B------:R-:W2:Y:S04]  /*0280*/  LDCU.64 UR16, c[0x0][0x398] ;  /* 0x00007300ff1077ac */ /* 0x000ea80008000a00 */
[----:B------:R-:W3:Y:S06]  /*0290*/  LDC.64 R12, c[0x0][0x388] ;  /* 0x0000e200ff0c7b82 */ /* 0x000eec0000000a00 */
.L_x_2:
[C---:B------:R-:W-:Y:S01]  /*02a0*/  ISETP.LT.OR P0, PT, R3.reuse, R7, !P4 ;  /* 0x000000070300720c */ /* 0x040fe20006701670 */
[----:B------:R-:W4:Y:S01]  /*02b0*/  LDC.64 R16, c[0x0][0x380] ;  /* 0x0000e000ff107b82 */ /* 0x000f220000000a00 */
[----:B------:R-:W-:Y:S01]  /*02c0*/  IMAD.IADD R19, R3, 0x1, -R7 ;  /* 0x0000000103137824 */ /* 0x000fe200078e0a07 */
[----:B--2---:R-:W-:Y:S01]  /*02d0*/  UMOV UR6, UR17 ;  /* 0x0000001100067c82 */ /* 0x004fe20008000000 */
[----:B------:R-:W-:-:S04]  /*02e0*/  ISETP.GE.OR P0, PT, R4, UR16, P0 ;  /* 0x0000001004007c0c */ /* 0x000fc80008706670 */
[----:B------:R-:W-:Y:S01]  /*02f0*/  ISETP.GE.OR P0, PT, R19, UR6, P0 ;  /* 0x0000000613007c0c */ /* 0x000fe20008706670 */
[----:B------:R-:W2:-:S12]  /*0300*/  LDC.64 R14, c[0x0][0x388] ;  /* 0x0000e200ff0e7b82 */ /* 0x000e980000000a00 */
[----:B------:R-:W-:Y:S02]  /*0310*/  @!P0 IMAD.IADD R19, R6, 0x1, R19 ;  /* 0x0000000106138824 */ /* 0x000fe400078e0213 */
[----:B------:R-:W-:Y:S02]  /*0320*/  @!P0 VIADD R21, R7, UR14 ;  /* 0x0000000e07158c36 */ /* 0x000fe40008000000 */
[----:B----4-:R-:W-:-:S05]  /*0330*/  @!P0 IMAD.WIDE R16, R19, 0x8, R16 ;  /* 0x0000000813108825 */ /* 0x010fca00078e0210 */
[----:B0-----:R0:W4:Y:S01]  /*0340*/  @!P0 LDG.E.64 R22, desc[UR12][R16.64] ;  /* 0x0000000c10168981 */ /* 0x001122000c1e1b00 */
[----:B--2---:R-:W-:-:S05]  /*0350*/  @!P0 IMAD.WIDE.U32 R14, R21, 0x8, R14 ;  /* 0x00000008150e8825 */ /* 0x004fca00078e000e */
[----:B------:R3:W4:Y:S01]  /*0360*/  @!P0 LDG.E.64 R20, desc[UR12][R14.64] ;  /* 0x0000000c0e148981 */ /* 0x000722000c1e1b00 */
[-C--:B------:R-:W-:Y:S02]  /*0370*/  LOP3.LUT R18, RZ, R7.reuse, RZ, 0x33, !PT ;  /* 0x00000007ff127212 */ /* 0x080fe400078e33ff */
[----:B------:R-:W-:Y:S01]  /*0380*/  ISETP.LE.OR P1, PT, R3, R7, !P4 ;  /* 0x000000070300720c */ /* 0x000fe20006723670 */
[----:B------:R-:W-:Y:S02]  /*0390*/  VIADD R24, R7, 0x2 ;  /* 0x0000000207187836 */ /* 0x000fe40000000000 */
[----:B------:R-:W-:Y:S01]  /*03a0*/  IMAD.IADD R18, R3, 0x1, R18 ;  /* 0x0000000103127824 */ /* 0x000fe200078e0212 */
[----:B------:R-:W-:Y:S02]  /*03b0*/  ISETP.GE.OR P2, PT, R4, UR16, P1 ;  /* 0x0000001004007c0c */ /* 0x000fe40008f46670 */
[--C-:B------:R-:W-:Y:S02]  /*03c0*/  SHF.R.S32.HI R19, RZ, 0x1f, R7.reuse ;  /* 0x0000001fff137819 */ /* 0x100fe40000011407 */
[----:B------:R-:W-:-:S02]  /*03d0*/  IADD3 R27, P1, P3, R6, R3, -R7 ;  /* 0x00000003061b7210 */ /* 0x000fc40007b3e807 */
[----:B------:R-:W-:Y:S02]  /*03e0*/  IADD3 R25, P5, PT, R7, UR14, RZ ;  /* 0x0000000e07197c10 */ /* 0x000fe4000ffbe0ff */
[----:B------:R-:W-:Y:S02]  /*03f0*/  ISETP.GE.OR P2, PT, R18, UR6, P2 ;  /* 0x0000000612007c0c */ /* 0x000fe40009746670 */
[--C-:B------:R-:W-:Y:S02]  /*0400*/  IADD3.X R18, PT, PT, R5, R2, ~R19.reuse, P1, P3 ;  /* 0x0000000205127210 */ /* 0x100fe40000fe6c13 */
[----:B------:R-:W-:Y:S01]  /*0410*/  ISETP.LT.OR P1, PT, R3, R24, !P4 ;  /* 0x000000180300720c */ /* 0x000fe20006721670 */
[----:B0-----:R-:W-:Y:S01]  /*0420*/  IMAD.X R16, RZ, RZ, R19, P5 ;  /* 0x000000ffff107224 */ /* 0x001fe200028e0613 */
[----:B---3--:R-:W-:Y:S01]  /*0430*/  LEA R14, P3, R25, R12, 0x3 ;  /* 0x0000000c190e7211 */ /* 0x008fe200078618ff */
[----:B------:R-:W-:Y:S01]  /*0440*/  IMAD.IADD R24, R3, 0x1, -R24 ;  /* 0x0000000103187824 */ /* 0x000fe200078e0a18 */
[----:B-1----:R-:W-:-:S02]  /*0450*/  LEA R26, P5, R27, R10, 0x3 ;  /* 0x0000000a1b1a7211 */ /* 0x002fc400078a18ff */
[----:B------:R-:W-:Y:S02]  /*0460*/  ISETP.GE.OR P1, PT, R4, UR16, P1 ;  /* 0x0000001004007c0c */ /* 0x000fe40008f26670 */
[----:B------:R-:W-:Y:S02]  /*0470*/  LEA.HI.X R15, R25, R13, R16, 0x3, P3 ;  /* 0x0000000d190f7211 */ /* 0x000fe400018f1c10 */
[----:B------:R-:W-:Y:S02]  /*0480*/  LEA.HI.X R27, R27, R11, R18, 0x3, P5 ;  /* 0x0000000b1b1b7211 */ /* 0x000fe400028f1c12 */
[----:B------:R-:W-:Y:S01]  /*0490*/  ISETP.GE.OR P3, PT, R24, UR6, P1 ;  /* 0x0000000618007c0c */ /* 0x000fe20008f66670 */
[----:B------:R-:W2:Y:S04]  /*04a0*/  @!P2 LDG.E.64 R16, desc[UR12][R14.64+0x8] ;  /* 0x0000080c0e10a981 */ /* 0x000ea8000c1e1b00 */
[----:B------:R-:W2:Y:S01]  /*04b0*/  @!P2 LDG.E.64 R18, desc[UR12][R26.64+-0x8] ;  /* 0xfffff80c1a12a981 */ /* 0x000ea2000c1e1b00 */
[----:B------:R-:W-:Y:S01]  /*04c0*/  VIADD R24, R7, 0x3 ;  /* 0x0000000307187836 */ /* 0x000fe20000000000 */
[----:B----4-:R-:W-:-:S06]  /*04d0*/  @!P0 DFMA R8, R22, R20, R8 ;  /* 0x000000141608822b */ /* 0x010fcc0000000008 */
[----:B------:R-:W3:Y:S04]  /*04e0*/  @!P3 LDG.E.64 R22, desc[UR12][R26.64+-0x10] ;  /* 0xfffff00c1a16b981 */ /* 0x000ee8000c1e1b00 */
[----:B------:R-:W3:Y:S01]  /*04f0*/  @!P3 LDG.E.64 R20, desc[UR12][R14.64+0x10] ;  /* 0x0000100c0e14b981 */ /* 0x000ee2000c1e1b00 */
[C---:B------:R-:W-:Y:S01]  /*0500*/  ISETP.LT.OR P0, PT, R3.reuse, R24, !P4 ;  /* 0x000000180300720c */ /* 0x040fe20006701670 */
[----:B------:R-:W-:-:S03]  /*0510*/  IMAD.IADD R24, R3, 0x1, -R24 ;  /* 0x0000000103187824 */ /* 0x000fc600078e0a18 */
[----:B------:R-:W-:-:S04]  /*0520*/  ISETP.GE.OR P0, PT, R4, UR16, P0 ;  /* 0x0000001004007c0c */ /* 0x000fc80008706670 */
[----:B------:R-:W-:Y:S01]  /*0530*/  ISETP.GE.OR P1, PT, R24, UR6, P0 ;  /* 0x0000000618007c0c */ /* 0x000fe20008726670 */
[----:B------:R-:W-:-:S05]  /*0540*/  VIADD R24, R7, 0x4 ;  /* 0x0000000407187836 */ /* 0x000fca0000000000 */
[C---:B------:R-:W-:Y:S01]  /*0550*/  ISETP.LT.OR P0, PT, R3.reuse, R24, !P4 ;  /* 0x000000180300720c */ /* 0x040fe20006701670 */
[----:B------:R-:W-:-:S03]  /*0560*/  IMAD.IADD R24, R3, 0x1, -R24 ;  /* 0x0000000103187824 */ /* 0x000fc600078e0a18 */
[----:B------:R-:W-:-:S04]  /*0570*/  ISETP.GE.OR P0, PT, R4, UR16, P0 ;  /* 0x0000001004007c0c */ /* 0x000fc80008706670 */
[----:B------:R-:W-:Y:S01]  /*0580*/  ISETP.GE.OR P0, PT, R24, UR6, P0 ;  /* 0x0000000618007c0c */ /* 0x000fe20008706670 */
[----:B--2---:R-:W-:Y:S01]  /*0590*/  @!P2 DFMA R8, R18, R16, R8 ;  /* 0x000000101208a22b */ /* 0x004fe20000000008 */
[----:B------:R-:W2:Y:S04]  /*05a0*/  @!P1 LDG.E.64 R18, desc[UR12][R26.64+-0x18] ;  /* 0xffffe80c1a129981 */ /* 0x000ea8000c1e1b00 */
[----:B------:R-:W2:Y:S01]  /*05b0*/  @!P1 LDG.E.64 R16, desc[UR12][R14.64+0x18] ;  /* 0x0000180c0e109981 */ /* 0x000ea2000c1e1b00 */
[----:B------:R-:W-:Y:S02]  /*05c0*/  VIADD R24, R7, 0x5 ;  /* 0x0000000507187836 */ /* 0x000fe40000000000 */
[----:B---3--:R-:W-:-:S04]  /*05d0*/  @!P3 DFMA R8, R22, R20, R8 ;  /* 0x000000141608b22b */ /* 0x008fc80000000008 */
        /* <DEDUP_REMOVED lines=11> */
[----:B------:R-:W-:-:S05]  /*0690*/  VIADD R24, R7, 0x7 ;  /* 0x0000000707187836 */ /* 0x000fca0000000000 */
[C---:B------:R-:W-:Y:S01]  /*06a0*/  ISETP.LT.OR P5, PT, R3.reuse, R24, !P4 ;  /* 0x000000180300720c */ /* 0x040fe200067a1670 */
[----:B------:R-:W-:Y:S01]  /*06b0*/  IMAD.IADD R24, R3, 0x1, -R24 ;  /* 0x0000000103187824 */ /* 0x000fe200078e0a18 */
[----:B--2---:R-:W-:Y:S02]  /*06c0*/  @!P1 DFMA R8, R18, R16, R8 ;  /* 0x000000101208922b */ /* 0x004fe40000000008 */
[----:B------:R-:W-:Y:S01]  /*06d0*/  ISETP.GE.OR P5, PT, R4, UR16, P5 ;  /* 0x0000001004007c0c */ /* 0x000fe2000afa6670 */
[----:B------:R-:W2:Y:S04]  /*06e0*/  @!P2 LDG.E.64 R16, desc[UR12][R26.64+-0x28] ;  /* 0xffffd80c1a10a981 */ /* 0x000ea8000c1e1b00 */
[----:B------:R-:W2:Y:S01]  /*06f0*/  @!P2 LDG.E.64 R18, desc[UR12][R14.64+0x28] ;  /* 0x0000280c0e12a981 */ /* 0x000ea2000c1e1b00 */
[----:B------:R-:W-:-:S13]  /*0700*/  ISETP.GE.OR P5, PT, R24, UR6, P5 ;  /* 0x0000000618007c0c */ /* 0x000fda000afa6670 */
[----:B------:R-:W4:Y:S04]  /*0710*/  @!P5 LDG.E.64 R24, desc[UR12][R26.64+-0x38] ;  /* 0xffffc80c1a18d981 */ /* 0x000f28000c1e1b00 */
[----:B------:R-:W4:Y:S01]  /*0720*/  @!P5 LDG.E.64 R28, desc[UR12][R14.64+0x38] ;  /* 0x0000380c0e1cd981 */ /* 0x000f22000c1e1b00 */
[----:B---3--:R-:W-:-:S03]  /*0730*/  @!P0 DFMA R8, R22, R20, R8 ;  /* 0x000000141608822b */ /* 0x008fc60000000008 */
[----:B------:R-:W3:Y:S04]  /*0740*/  @!P3 LDG.E.64 R20, desc[UR12][R26.64+-0x30] ;  /* 0xffffd00c1a14b981 */ /* 0x000ee8000c1e1b00 */
[----:B------:R-:W3:Y:S01]  /*0750*/  @!P3 LDG.E.64 R22, desc[UR12][R14.64+0x30] ;  /* 0x0000300c0e16b981 */ /* 0x000ee2000c1e1b00 */
[----:B------:R-:W-:-:S05]  /*0760*/  VIADD R7, R7, 0x8 ;  /* 0x0000000807077836 */ /* 0x000fca0000000000 */
[----:B------:R-:W-:Y:S01]  /*0770*/  ISETP.NE.AND P0, PT, R7, UR10, PT ;  /* 0x0000000a07007c0c */ /* 0x000fe2000bf05270 */
[----:B--2---:R-:W-:-:S08]  /*0780*/  @!P2 DFMA R8, R16, R18, R8 ;  /* 0x000000121008a22b */ /* 0x004fd00000000008 */
[----:B---3--:R-:W-:-:S08]  /*0790*/  @!P3 DFMA R8, R20, R22, R8 ;  /* 0x000000161408b22b */ /* 0x008fd00000000008 */
[----:B----4-:R-:W-:Y:S01]  /*07a0*/  @!P5 DFMA R8, R24, R28, R8 ;  /* 0x0000001c1808d22b */ /* 0x010fe20000000008 */
[----:B------:R-:W-:Y:S10]  /*07b0*/  @P0 BRA `(.L_x_2) ;  /* 0xfffffff800b80947 */ /* 0x000ff4000383ffff */
[----:B------:R-:W-:-:S07]  /*07c0*/  IMAD.U32 R5, RZ, RZ, UR10 ;  /* 0x0000000aff057e24 */ /* 0x000fce000f8e00ff */
.L_x_1:
[----:B------:R-:W-:-:S09]  /*07d0*/  UISETP.NE.AND UP0, UPT, UR8, URZ, UPT ;  /* 0x000000ff0800728c */ /* 0x000fd2000bf05270 */
[----:B------:R-:W-:Y:S05]  /*07e0*/  BRA.U !UP0, `(.L_x_3) ;  /* 0x0000000508cc7547 */ /* 0x000fea000b800000 */
[----:B------:R-:W-:Y:S02]  /*07f0*/  UIADD3 UR11, UPT, UPT, UR8, -0x1, URZ ;  /* 0xffffffff080b7890 */ /* 0x000fe4000fffe0ff */
[----:B------:R-:W-:Y:S02]  /*0800*/  UISETP.NE.AND UP1, UPT, UR9, URZ, UPT ;  /* 0x000000ff0900728c */ /* 0x000fe4000bf25270 */
[----:B------:R-:W-:-:S09]  /*0810*/  UISETP.GE.U32.AND UP0, UPT, UR11, 0x3, UPT ;  /* 0x000000030b00788c */ /* 0x000fd2000bf06070 */
[----:B------:R-:W-:Y:S05]  /*0820*/  BRA.U !UP0, `(.L_x_4) ;  /* 0x0000000108cc7547 */ /* 0x000fea000b800000 */
[----:B------:R-:W1:Y:S01]  /*0830*/  LDCU UR11, c[0x0][0x398] ;  /* 0x00007300ff0b77ac */ /* 0x000e620008000800 */
[----:B------:R-:W2:Y:S01]  /*0840*/  LDC.64 R26, c[0x0][0x380] ;  /* 0x0000e000ff1a7b82 */ /* 0x000ea20000000a00 */
[----:B------:R-:W-:Y:S01]  /*0850*/  ISETP.GE.U32.AND P0, PT, R0, UR4, PT ;  /* 0x0000000400007c0c */ /* 0x000fe2000bf06070 */
[C-C-:B------:R-:W-:Y:S01]  /*0860*/  IMAD.IADD R17, R3.reuse, 0x1, -R5.reuse ;  /* 0x0000000103117824 */ /* 0x140fe200078e0a05 */
[-C--:B------:R-:W-:Y:S02]  /*0870*/  LOP3.LUT R16, RZ, R5.reuse, RZ, 0x33, !PT ;  /* 0x00000005ff107212 */ /* 0x080fe400078e33ff */
[CC--:B------:R-:W-:Y:S02]  /*0880*/  ISETP.LT.OR P1, PT, R3.reuse, R5.reuse, !P0 ;  /* 0x000000050300720c */ /* 0x0c0fe40004721670 */
[C---:B------:R-:W-:Y:S01]  /*0890*/  ISETP.LE.OR P2, PT, R3.reuse, R5, !P0 ;  /* 0x000000050300720c */ /* 0x040fe20004743670 */
[----:B------:R-:W3:Y:S01]  /*08a0*/  LDC.64 R12, c[0x0][0x380] ;  /* 0x0000e000ff0c7b82 */ /* 0x000ee20000000a00 */
[----:B------:R-:W-:Y:S01]  /*08b0*/  SHF.R.S32.HI R21, RZ, 0x1f, R6 ;  /* 0x0000001fff157819 */ /* 0x000fe20000011406 */
[----:B------:R-:W-:Y:S01]  /*08c0*/  IMAD.IADD R16, R3, 0x1, R16 ;  /* 0x0000000103107824 */ /* 0x000fe200078e0210 */
[----:B------:R-:W-:-:S04]  /*08d0*/  IADD3 R7, P3, P4, R6, R3, -R5 ;  /* 0x0000000306077210 */ /* 0x000fc80007c7e805 */
[----:B------:R-:W-:Y:S01]  /*08e0*/  IADD3.X R18, PT, PT, R21, -0x1, R2, P3, P4 ;  /* 0xffffffff15127810 */ /* 0x000fe20001fe8402 */
[----:B------:R-:W4:Y:S01]  /*08f0*/  LDC.64 R14, c[0x0][0x388] ;  /* 0x0000e200ff0e7b82 */ /* 0x000f220000000a00 */
[C---:B-1----:R-:W-:Y:S02]  /*0900*/  ISETP.GE.OR P1, PT, R4.reuse, UR11, P1 ;  /* 0x0000000b04007c0c */ /* 0x042fe40008f26670 */
[----:B------:R-:W-:Y:S02]  /*0910*/  ISETP.GE.OR P2, PT, R4, UR11, P2 ;  /* 0x0000000b04007c0c */ /* 0x000fe40009746670 */
[----:B------:R-:W-:Y:S02]  /*0920*/  ISETP.GE.OR P1, PT, R17, UR6, P1 ;  /* 0x0000000611007c0c */ /* 0x000fe40008f26670 */
[----:B------:R-:W-:Y:S01]  /*0930*/  ISETP.GE.OR P2, PT, R16, UR6, P2 ;  /* 0x0000000610007c0c */ /* 0x000fe20009746670 */
[----:B------:R-:W1:Y:S01]  /*0940*/  LDC.64 R10, c[0x0][0x388] ;  /* 0x0000e200ff0a7b82 */ /* 0x000e620000000a00 */
[----:B--2---:R-:W-:Y:S01]  /*0950*/  LEA R26, P3, R7, R26, 0x3 ;  /* 0x0000001a071a7211 */ /* 0x004fe200078618ff */
[----:B------:R-:W-:-:S03]  /*0960*/  VIADD R16, R5, 0x2 ;  /* 0x0000000205107836 */ /* 0x000fc60000000000 */
[----:B------:R-:W-:Y:S01]  /*0970*/  LEA.HI.X R27, R7, R27, R18, 0x3, P3 ;  /* 0x0000001b071b7211 */ /* 0x000fe200018f1c12 */
[C---:B------:R-:W-:Y:S01]  /*0980*/  VIADD R18, R5.reuse, 0x3 ;  /* 0x0000000305127836 */ /* 0x040fe20000000000 */
[----:B------:R-:W-:Y:S02]  /*0990*/  IADD3 R7, P4, PT, R5, UR14, RZ ;  /* 0x0000000e05077c10 */ /* 0x000fe4000ff9e0ff */
[C---:B------:R-:W-:Y:S01]  /*09a0*/  ISETP.LT.OR P3, PT, R3.reuse, R16, !P0 ;  /* 0x000000100300720c */ /* 0x040fe20004761670 */
[----:B------:R-:W-:Y:S01]  /*09b0*/  @!P1 IMAD.IADD R17, R6, 0x1, R17 ;  /* 0x0000000106119824 */ /* 0x000fe200078e0211 */
[----:B------:R-:W-:Y:S01]  /*09c0*/  ISETP.LT.OR P0, PT, R3, R18, !P0 ;  /* 0x000000120300720c */ /* 0x000fe20004701670 */
[----:B------:R-:W-:Y:S01]  /*09d0*/  @!P1 VIADD R19, R5, UR14 ;  /* 0x0000000e05139c36 */ /* 0x000fe20008000000 */
[----:B------:R-:W-:Y:S01]  /*09e0*/  ISETP.GE.OR P3, PT, R4, UR11, P3 ;  /* 0x0000000b04007c0c */ /* 0x000fe20009f66670 */
[----:B---3--:R-:W-:-:S04]  /*09f0*/  @!P1 IMAD.WIDE R12, R17, 0x8, R12 ;  /* 0x00000008110c9825 */ /* 0x008fc800078e020c */
[----:B----4-:R-:W-:Y:S02]  /*0a00*/  @!P1 IMAD.WIDE.U32 R14, R19, 0x8, R14 ;  /* 0x00000008130e9825 */ /* 0x010fe400078e000e */
[----:B0-----:R-:W2:Y:S02]  /*0a10*/  @!P1 LDG.E.64 R12, desc[UR12][R12.64] ;  /* 0x0000000c0c0c9981 */ /* 0x001ea4000c1e1b00 */
[----:B------:R-:W-:Y:S02]  /*0a20*/  IMAD.IADD R16, R3, 0x1, -R16 ;  /* 0x0000000103107824 */ /* 0x000fe400078e0a10 */
[----:B------:R-:W-:Y:S01]  /*0a30*/  IMAD.X R20, RZ, RZ, RZ, P4 ;  /* 0x000000ffff147224 */ /* 0x000fe200020e06ff */
[C---:B-1----:R-:W-:Y:S01]  /*0a40*/  LEA R10, P4, R7.reuse, R10, 0x3 ;  /* 0x0000000a070a7211 */ /* 0x042fe200078818ff */
[----:B------:R-:W2:Y:S01]  /*0a50*/  @!P1 LDG.E.64 R14, desc[UR12][R14.64] ;  /* 0x0000000c0e0e9981 */ /* 0x000ea2000c1e1b00 */
[----:B------:R-:W-:Y:S02]  /*0a60*/  ISETP.GE.OR P3, PT, R16, UR6, P3 ;  /* 0x0000000610007c0c */ /* 0x000fe40009f66670 */
[----:B------:R-:W-:Y:S01]  /*0a70*/  LEA.HI.X R11, R7, R11, R20, 0x3, P4 ;  /* 0x0000000b070b7211 */ /* 0x000fe200020f1c14 */
[----:B------:R-:W-:Y:S01]  /*0a80*/  IMAD.IADD R7, R3, 0x1, -R18 ;  /* 0x0000000103077824 */ /* 0x000fe200078e0a12 */
[----:B------:R-:W-:Y:S01]  /*0a90*/  ISETP.GE.OR P0, PT, R4, UR11, P0 ;  /* 0x0000000b04007c0c */ /* 0x000fe20008706670 */
[----:B------:R-:W3:Y:S04]  /*0aa0*/  @!P2 LDG.E.64 R16, desc[UR12][R26.64+-0x8] ;  /* 0xfffff80c1a10a981 */ /* 0x000ee8000c1e1b00 */
[----:B------:R-:W3:Y:S01]  /*0ab0*/  @!P2 LDG.E.64 R18, desc[UR12][R10.64+0x8] ;  /* 0x0000080c0a12a981 */ /* 0x000ee2000c1e1b00 */
[----:B------:R-:W-:-:S03]  /*0ac0*/  ISETP.GE.OR P0, PT, R7, UR6, P0 ;  /* 0x0000000607007c0c */ /* 0x000fc60008706670 */
[----:B------:R-:W4:Y:S04]  /*0ad0*/  @!P3 LDG.E.64 R20, desc[UR12][R26.64+-0x10] ;  /* 0xfffff00c1a14b981 */ /* 0x000f28000c1e1b00 */
[----:B------:R-:W4:Y:S06]  /*0ae0*/  @!P3 LDG.E.64 R22, desc[UR12][R10.64+0x10] ;  /* 0x0000100c0a16b981 */ /* 0x000f2c000c1e1b00 */
[----:B------:R-:W5:Y:S04]  /*0af0*/  @!P0 LDG.E.64 R24, desc[UR12][R26.64+-0x18] ;  /* 0xffffe80c1a188981 */ /* 0x000f68000c1e1b00 */
[----:B------:R-:W5:Y:S01]  /*0b00*/  @!P0 LDG.E.64 R28, desc[UR12][R10.64+0x18] ;  /* 0x0000180c0a1c8981 */ /* 0x000f62000c1e1b00 */
[----:B------:R-:W-:Y:S01]  /*0b10*/  VIADD R5, R5, 0x4 ;  /* 0x0000000405057836 */ /* 0x000fe20000000000 */
[----:B--2---:R-:W-:-:S08]  /*0b20*/  @!P1 DFMA R8, R12, R14, R8 ;  /* 0x0000000e0c08922b */ /* 0x004fd00000000008 */
[----:B---3--:R-:W-:-:S08]  /*0b30*/  @!P2 DFMA R8, R16, R18, R8 ;  /* 0x000000121008a22b */ /* 0x008fd00000000008 */
[----:B----4-:R-:W-:-:S08]  /*0b40*/  @!P3 DFMA R8, R20, R22, R8 ;  /* 0x000000161408b22b */ /* 0x010fd00000000008 */
[----:B-----5:R-:W-:-:S11]  /*0b50*/  @!P0 DFMA R8, R24, R28, R8 ;  /* 0x0000001c1808822b */ /* 0x020fd60000000008 */
.L_x_4:
[----:B------:R-:W-:Y:S05]  /*0b60*/  BRA.U !UP1, `(.L_x_3) ;  /* 0x0000000109ec7547 */ /* 0x000fea000b800000 */
[----:B------:R-:W1:Y:S01]  /*0b70*/  LDCU UR11, c[0x0][0x3a4] ;  /* 0x00007480ff0b77ac */ /* 0x000e620008000800 */
[----:B------:R-:W-:Y:S02]  /*0b80*/  UISETP.NE.AND UP0, UPT, UR9, 0x1, UPT ;  /* 0x000000010900788c */ /* 0x000fe4000bf05270 */
[----:B-1----:R-:W-:-:S07]  /*0b90*/  ULOP3.LUT UP1, URZ, UR11, 0x1, URZ, 0xc0, !UPT ;  /* 0x000000010bff7892 */ /* 0x002fce000f82c0ff */
[----:B------:R-:W-:Y:S05]  /*0ba0*/  BRA.U !UP0, `(.L_x_5) ;  /* 0x0000000108907547 */ /* 0x000fea000b800000 */
[----:B------:R-:W1:Y:S01]  /*0bb0*/  LDCU UR11, c[0x0][0x398] ;  /* 0x00007300ff0b77ac */ /* 0x000e620008000800 */
[----:B------:R-:W-:Y:S01]  /*0bc0*/  ISETP.GE.U32.AND P1, PT, R0, UR4, PT ;  /* 0x0000000400007c0c */ /* 0x000fe2000bf26070 */
[----:B------:R-:W2:Y:S01]  /*0bd0*/  LDC.64 R14, c[0x0][0x380] ;  /* 0x0000e000ff0e7b82 */ /* 0x000ea20000000a00 */
[-C--:B------:R-:W-:Y:S01]  /*0be0*/  LOP3.LUT R10, RZ, R5.reuse, RZ, 0x33, !PT ;  /* 0x00000005ff0a7212 */ /* 0x080fe200078e33ff */
[C---:B------:R-:W-:Y:S01]  /*0bf0*/  IMAD.IADD R7, R3.reuse, 0x1, -R5 ;  /* 0x0000000103077824 */ /* 0x040fe200078e0a05 */
[CC--:B------:R-:W-:Y:S02]  /*0c00*/  ISETP.LT.OR P0, PT, R3.reuse, R5.reuse, !P1 ;  /* 0x000000050300720c */ /* 0x0c0fe40004f01670 */
[C---:B------:R-:W-:Y:S01]  /*0c10*/  ISETP.LE.OR P1, PT, R3.reuse, R5, !P1 ;  /* 0x000000050300720c */ /* 0x040fe20004f23670 */
[----:B------:R-:W-:Y:S02]  /*0c20*/  IMAD.IADD R18, R3, 0x1, R10 ;  /* 0x0000000103127824 */ /* 0x000fe400078e020a */
[----:B------:R-:W3:Y:S01]  /*0c30*/  LDC.64 R16, c[0x0][0x388] ;  /* 0x0000e200ff107b82 */ /* 0x000ee20000000a00 */
[----:B-1----:R-:W-:-:S07]  /*0c40*/  ISETP.GE.OR P0, PT, R4, UR11, P0 ;  /* 0x0000000b04007c0c */ /* 0x002fce0008706670 */
[----:B------:R-:W1:Y:S01]  /*0c50*/  LDC.64 R12, c[0x0][0x388] ;  /* 0x0000e200ff0c7b82 */ /* 0x000e620000000a00 */
[----:B------:R-:W-:Y:S02]  /*0c60*/  ISETP.GE.OR P1, PT, R4, UR11, P1 ;  /* 0x0000000b04007c0c */ /* 0x000fe40008f26670 */
[----:B------:R-:W-:Y:S02]  /*0c70*/  ISETP.GE.OR P0, PT, R7, UR6, P0 ;  /* 0x0000000607007c0c */ /* 0x000fe40008706670 */
[----:B------:R-:W-:-:S03]  /*0c80*/  ISETP.GE.OR P1, PT, R18, UR6, P1 ;  /* 0x0000000612007c0c */ /* 0x000fc60008f26670 */
[----:B------:R-:W4:Y:S08]  /*0c90*/  LDC.64 R10, c[0x0][0x380] ;  /* 0x0000e000ff0a7b82 */ /* 0x000f300000000a00 */
[----:B------:R-:W-:Y:S02]  /*0ca0*/  @!P0 IMAD.IADD R7, R6, 0x1, R7 ;  /* 0x0000000106078824 */ /* 0x000fe400078e0207 */
[----:B------:R-:W-:Y:S01]  /*0cb0*/  @!P0 VIADD R21, R5, UR14 ;  /* 0x0000000e05158c36 */ /* 0x000fe20008000000 */
[----:B------:R-:W-:Y:S01]  /*0cc0*/  @!P1 SHF.R.S32.HI R19, RZ, 0x1f, R5 ;  /* 0x0000001fff139819 */ /* 0x000fe20000011405 */
[----:B--2---:R-:W-:Y:S01]  /*0cd0*/  @!P0 IMAD.WIDE R14, R7, 0x8, R14 ;  /* 0x00000008070e8825 */ /* 0x004fe200078e020e */
[----:B------:R-:W-:-:S02]  /*0ce0*/  @!P1 IADD3 R23, P4, PT, R5, UR14, RZ ;  /* 0x0000000e05179c10 */ /* 0x000fc4000ff9e0ff */
[----:B------:R-:W-:Y:S01]  /*0cf0*/  @!P1 SHF.R.S32.HI R20, RZ, 0x1f, R6 ;  /* 0x0000001fff149819 */ /* 0x000fe20000011406 */
[----:B---3--:R-:W-:Y:S01]  /*0d00*/  @!P0 IMAD.WIDE.U32 R16, R21, 0x8, R16 ;  /* 0x0000000815108825 */ /* 0x008fe200078e0010 */
[----:B------:R-:W-:Y:S01]  /*0d10*/  @!P1 IADD3 R7, P2, P3, R6, R3, -R5 ;  /* 0x0000000306079210 */ /* 0x000fe20007b5e805 */
[----:B0-----:R-:W2:Y:S02]  /*0d20*/  @!P0 LDG.E.64 R14, desc[UR12][R14.64] ;  /* 0x0000000c0e0e8981 */ /* 0x001ea4000c1e1b00 */
[--C-:B------:R-:W-:Y:S01]  /*0d30*/  @!P1 IMAD.X R18, RZ, RZ, R19.reuse, P4 ;  /* 0x000000ffff129224 */ /* 0x100fe200020e0613 */
[----:B------:R-:W-:Y:S01]  /*0d40*/  @!P1 IADD3.X R20, PT, PT, R20, R2, ~R19, P2, P3 ;  /* 0x0000000214149210 */ /* 0x000fe200017e6c13 */
[----:B------:R-:W2:Y:S01]  /*0d50*/  @!P0 LDG.E.64 R16, desc[UR12][R16.64] ;  /* 0x0000000c10108981 */ /* 0x000ea2000c1e1b00 */
[----:B-1----:R-:W-:Y:S02]  /*0d60*/  @!P1 LEA R12, P4, R23, R12, 0x3 ;  /* 0x0000000c170c9211 */ /* 0x002fe400078818ff */
[----:B----4-:R-:W-:-:S02]  /*0d70*/  @!P1 LEA R10, P2, R7, R10, 0x3 ;  /* 0x0000000a070a9211 */ /* 0x010fc400078418ff */
[----:B------:R-:W-:Y:S02]  /*0d80*/  @!P1 LEA.HI.X R13, R23, R13, R18, 0x3, P4 ;  /* 0x0000000d170d9211 */ /* 0x000fe400020f1c12 */
[----:B------:R-:W-:-:S04]  /*0d90*/  @!P1 LEA.HI.X R11, R7, R11, R20, 0x3, P2 ;  /* 0x0000000b070b9211 */ /* 0x000fc800010f1c14 */
[----:B------:R-:W3:Y:S04]  /*0da0*/  @!P1 LDG.E.64 R12, desc[UR12][R12.64+0x8] ;  /* 0x0000080c0c0c9981 */ /* 0x000ee8000c1e1b00 */
[----:B------:R-:W3:Y:S01]  /*0db0*/  @!P1 LDG.E.64 R10, desc[UR12][R10.64+-0x8] ;  /* 0xfffff80c0a0a9981 */ /* 0x000ee2000c1e1b00 */
[----:B------:R-:W-:Y:S01]  /*0dc0*/  VIADD R5, R5, 0x2 ;  /* 0x0000000205057836 */ /* 0x000fe20000000000 */
[----:B--2---:R-:W-:-:S08]  /*0dd0*/  @!P0 DFMA R8, R16, R14, R8 ;  /* 0x0000000e1008822b */ /* 0x004fd00000000008 */
[----:B---3--:R-:W-:-:S11]  /*0de0*/  @!P1 DFMA R8, R10, R12, R8 ;  /* 0x0000000c0a08922b */ /* 0x008fd60000000008 */
.L_x_5:
[----:B------:R-:W-:Y:S05]  /*0df0*/  BRA.U !UP1, `(.L_x_3) ;  /* 0x0000000109487547 */ /* 0x000fea000b800000 */
[----:B------:R-:W1:Y:S01]  /*0e00*/  LDCU UR11, c[0x0][0x398] ;  /* 0x00007300ff0b77ac */ /* 0x000e620008000800 */
[C---:B------:R-:W-:Y:S01]  /*0e10*/  ISETP.GE.AND P0, PT, R3.reuse, R5, PT ;  /* 0x000000050300720c */ /* 0x040fe20003f06270 */
[----:B------:R-:W-:Y:S01]  /*0e20*/  IMAD.IADD R7, R3, 0x1, -R5 ;  /* 0x0000000103077824 */ /* 0x000fe200078e0a05 */
[----:B------:R-:W-:Y:S02]  /*0e30*/  BSSY.RECONVERGENT B0, `(.L_x_3) ;  /* 0x000000e000007945 */ /* 0x000fe40003800200 */
[----:B------:R-:W-:-:S04]  /*0e40*/  ISETP.LT.U32.OR P0, PT, R0, UR4, !P0 ;  /* 0x0000000400007c0c */ /* 0x000fc8000c701470 */
[----:B-1----:R-:W-:-:S04]  /*0e50*/  ISETP.GE.OR P0, PT, R4, UR11, P0 ;  /* 0x0000000b04007c0c */ /* 0x002fc80008706670 */
[----:B------:R-:W-:-:S13]  /*0e60*/  ISETP.GE.OR P0, PT, R7, UR6, P0 ;  /* 0x0000000607007c0c */ /* 0x000fda0008706670 */
[----:B------:R-:W-:Y:S05]  /*0e70*/  @P0 BRA `(.L_x_6) ;  /* 0x0000000000240947 */ /* 0x000fea0003800000 */
[----:B------:R-:W1:Y:S01]  /*0e80*/  LDC.64 R10, c[0x0][0x380] ;  /* 0x0000e000ff0a7b82 */ /* 0x000e620000000a00 */
[----:B------:R-:W-:Y:S02]  /*0e90*/  IMAD.IADD R7, R6, 0x1, R7 ;  /* 0x0000000106077824 */ /* 0x000fe400078e0207 */
[----:B------:R-:W-:-:S05]  /*0ea0*/  VIADD R15, R5, UR14 ;  /* 0x0000000e050f7c36 */ /* 0x000fca0008000000 */
[----:B------:R-:W2:Y:S01]  /*0eb0*/  LDC.64 R12, c[0x0][0x388] ;  /* 0x0000e200ff0c7b82 */ /* 0x000ea20000000a00 */
[----:B-1----:R-:W-:-:S06]  /*0ec0*/  IMAD.WIDE R4, R7, 0x8, R10 ;  /* 0x0000000807047825 */ /* 0x002fcc00078e020a */
[----:B0-----:R-:W3:Y:S01]  /*0ed0*/  LDG.E.64 R4, desc[UR12][R4.64] ;  /* 0x0000000c04047981 */ /* 0x001ee2000c1e1b00 */
[----:B--2---:R-:W-:-:S06]  /*0ee0*/  IMAD.WIDE.U32 R6, R15, 0x8, R12 ;  /* 0x000000080f067825 */ /* 0x004fcc00078e000c */
[----:B------:R-:W3:Y:S02]  /*0ef0*/  LDG.E.64 R6, desc[UR12][R6.64] ;  /* 0x0000000c06067981 */ /* 0x000ee4000c1e1b00 */
[----:B---3--:R-:W-:-:S11]  /*0f00*/  DFMA R8, R4, R6, R8 ;  /* 0x000000060408722b */ /* 0x008fd60000000008 */
.L_x_6:
[----:B0-----:R-:W-:Y:S05]  /*0f10*/  BSYNC.RECONVERGENT B0 ;  /* 0x0000000000007941 */ /* 0x001fea0003800200 */
.L_x_3:
[----:B------:R-:W1:Y:S01]  /*0f20*/  LDCU UR6, c[0x0][0x3a0] ;  /* 0x00007400ff0677ac */ /* 0x000e620008000800 */
[----:B------:R-:W-:-:S04]  /*0f30*/  UIADD3 UR4, UPT, UPT, UR4, 0x1, URZ ;  /* 0x0000000104047890 */ /* 0x000fc8000fffe0ff */
[----:B-1----:R-:W-:-:S09]  /*0f40*/  UISETP.NE.AND UP0, UPT, UR4, UR6, UPT ;  /* 0x000000060400728c */ /* 0x002fd2000bf05270 */
[----:B------:R-:W-:Y:S05]  /*0f50*/  BRA.U UP0, `(.L_x_7) ;  /* 0xfffffff100987547 */ /* 0x000fea000b83ffff */
.L_x_0:
[----:B------:R-:W1:Y:S01]  /*0f60*/  LDC.64 R4, c[0x0][0x390] ;  /* 0x0000e400ff047b82 */ /* 0x000e620000000a00 */
[----:B------:R-:W-:-:S04]  /*0f70*/  IMAD R3, R0, UR5, R3 ;  /* 0x0000000500037c24 */ /* 0x000fc8000f8e0203 */
[----:B-1----:R-:W-:-:S05]  /*0f80*/  IMAD.WIDE R2, R3, 0x8, R4 ;  /* 0x0000000803027825 */ /* 0x002fca00078e0204 */
[----:B0-----:R-:W-:Y:S01]  /*0f90*/  STG.E.64 desc[UR12][R2.64], R8 ;  /* 0x0000000802007986 */ /* 0x001fe2000c101b0c */
[----:B------:R-:W-:Y:S06]  /*0fa0*/  BAR.SYNC.DEFER_BLOCKING 0x0 ;  /* 0x0000000000007b1d */ /* 0x000fec0000010000 */
[----:B------:R-:W-:Y:S05]  /*0fb0*/  EXIT ;  /* 0x000000000000794d */ /* 0x000fea0003800000 */
.L_x_8:
[----:B------:R-:W-:-:S00]  /*0fc0*/  BRA `(.L_x_8) ;  /* 0xfffffffc00fc7947 */ /* 0x000fc0000383ffff */
[----:B------:R-:W-:-:S00]  /*0fd0*/  NOP ;  /* 0x0000000000007918 */ /* 0x000fc00000000000 */
        /* <DEDUP_REMOVED lines=10> */
.L_x_9:


//--------------------- .nv.shared.reserved.0     --------------------------
	.section	.nv.shared.reserved.0,"aw",@nobits
	.weak		__nv_reservedSMEM_offset_0_alias
	.size		__nv_reservedSMEM_offset_0_alias, 0, 64
	.other		__nv_reservedSMEM_offset_0_alias,@"STO_CUDA_RESERVED_SHARED STV_DEFAULT"
__nv_reservedSMEM_offset_0_alias:
	.zero		0
	.zero		64


//--------------------- .nv.constant0._Z13convolution2DPdS_S_iiii --------------------------
	.section	.nv.constant0._Z13convolution2DPdS_S_iiii,"a",@progbits
	.sectionflags	@""
	.align	4
.nv.constant0._Z13convolution2DPdS_S_iiii:
	.zero		936


//--------------------- SYMBOLS --------------------------

	.type		.nv.reservedSmem.offset0,@object
	.size		.nv.reservedSmem.offset0,0x4
